	.headerflags	@"EF_CUDA_TEXMODE_UNIFIED EF_CUDA_64BIT_ADDRESS EF_CUDA_ACCELERATORS EF_CUDA_SM90 EF_CUDA_VIRTUAL_SM(EF_CUDA_SM90)"
	.elftype	@"ET_EXEC"


//--------------------- .nv.info                  --------------------------
	.section	.nv.info,"",@"SHT_CUDA_INFO"
	.align	4


	//----- nvinfo : EIATTR_REGCOUNT
	.align		4
        /*0000*/ 	.byte	0x04, 0x2f
        /*0002*/ 	.short	(.L_1 - .L_0)
	.align		4
.L_0:
        /*0004*/ 	.word	index@(triton_poi_fused_max_pool2d_with_indices_5)
        /*0008*/ 	.word	0x0000001a


	//----- nvinfo : EIATTR_MIN_STACK_SIZE
	.align		4
.L_1:
        /*000c*/ 	.byte	0x04, 0x12
        /*000e*/ 	.short	(.L_3 - .L_2)
	.align		4
.L_2:
        /*0010*/ 	.word	index@(triton_poi_fused_max_pool2d_with_indices_5)
        /*0014*/ 	.word	0x00000000


	//----- nvinfo : EIATTR_FRAME_SIZE
	.align		4
.L_3:
        /*0018*/ 	.byte	0x04, 0x11
        /*001a*/ 	.short	(.L_5 - .L_4)
	.align		4
.L_4:
        /*001c*/ 	.word	index@(triton_poi_fused_max_pool2d_with_indices_5)
        /*0020*/ 	.word	0x00000000


	//----- nvinfo : EIATTR_MIN_STACK_SIZE
	.align		4
.L_5:
        /*0024*/ 	.byte	0x04, 0x12
        /*0026*/ 	.short	(.L_7 - .L_6)
	.align		4
.L_6:
        /*0028*/ 	.word	index@(triton_poi_fused_max_pool2d_with_indices_5)
        /*002c*/ 	.word	0x00000000
.L_7:


//--------------------- .nv.info.triton_poi_fused_max_pool2d_with_indices_5 --------------------------
	.section	.nv.info.triton_poi_fused_max_pool2d_with_indices_5,"",@"SHT_CUDA_INFO"
	.sectionflags	@""
	.align	4


	//----- nvinfo : EIATTR_CUDA_API_VERSION
	.align		4
        /*0000*/ 	.byte	0x04, 0x37
        /*0002*/ 	.short	(.L_9 - .L_8)
.L_8:
        /*0004*/ 	.word	0x0000007c


	//----- nvinfo : EIATTR_KPARAM_INFO
	.align		4
.L_9:
        /*0008*/ 	.byte	0x04, 0x17
        /*000a*/ 	.short	(.L_11 - .L_10)
.L_10:
        /*000c*/ 	.word	0x00000000
        /*0010*/ 	.short	0x0003
        /*0012*/ 	.short	0x0018
        /*0014*/ 	.byte	0x00, 0xf0, 0x11, 0x00


	//----- nvinfo : EIATTR_KPARAM_INFO
	.align		4
.L_11:
        /*0018*/ 	.byte	0x04, 0x17
        /*001a*/ 	.short	(.L_13 - .L_12)
.L_12:
        /*001c*/ 	.word	0x00000000
        /*0020*/ 	.short	0x0002
        /*0022*/ 	.short	0x0010
        /*0024*/ 	.byte	0x00, 0xf4, 0x21, 0x00


	//----- nvinfo : EIATTR_KPARAM_INFO
	.align		4
.L_13:
        /*0028*/ 	.byte	0x04, 0x17
        /*002a*/ 	.short	(.L_15 - .L_14)
.L_14:
        /*002c*/ 	.word	0x00000000
        /*0030*/ 	.short	0x0001
        /*0032*/ 	.short	0x0008
        /*0034*/ 	.byte	0x00, 0xf4, 0x21, 0x00


	//----- nvinfo : EIATTR_KPARAM_INFO
	.align		4
.L_15:
        /*0038*/ 	.byte	0x04, 0x17
        /*003a*/ 	.short	(.L_17 - .L_16)
.L_16:
        /*003c*/ 	.word	0x00000000
        /*0040*/ 	.short	0x0000
        /*0042*/ 	.short	0x0000
        /*0044*/ 	.byte	0x00, 0xf4, 0x21, 0x00


	//----- nvinfo : EIATTR_SPARSE_MMA_MASK
	.align		4
.L_17:
        /*0048*/ 	.byte	0x03, 0x50
        /*004a*/ 	.short	0x0000


	//----- nvinfo : EIATTR_MAXREG_COUNT
	.align		4
        /*004c*/ 	.byte	0x03, 0x1b
        /*004e*/ 	.short	0x00ff


	//----- nvinfo : EIATTR_EXIT_INSTR_OFFSETS
	.align		4
        /*0050*/ 	.byte	0x04, 0x1c
        /*0052*/ 	.short	(.L_19 - .L_18)


	//   ....[0]....
.L_18:
        /*0054*/ 	.word	0x000005f0


	//   ....[1]....
        /*0058*/ 	.word	0x00000610


	//----- nvinfo : EIATTR_REQNTID
	.align		4
.L_19:
        /*005c*/ 	.byte	0x04, 0x10
        /*005e*/ 	.short	(.L_21 - .L_20)
.L_20:
        /*0060*/ 	.word	0x00000100
        /*0064*/ 	.word	0x00000001
        /*0068*/ 	.word	0x00000001


	//----- nvinfo : EIATTR_CBANK_PARAM_SIZE
	.align		4
.L_21:
        /*006c*/ 	.byte	0x03, 0x19
        /*006e*/ 	.short	0x001c


	//----- nvinfo : EIATTR_PARAM_CBANK
	.align		4
        /*0070*/ 	.byte	0x04, 0x0a
        /*0072*/ 	.short	(.L_23 - .L_22)
	.align		4
.L_22:
        /*0074*/ 	.word	index@(.nv.constant0.triton_poi_fused_max_pool2d_with_indices_5)
        /*0078*/ 	.short	0x0210
        /*007a*/ 	.short	0x001c


	//----- nvinfo : EIATTR_SW_WAR
	.align		4
.L_23:
        /*007c*/ 	.byte	0x04, 0x36
        /*007e*/ 	.short	(.L_25 - .L_24)
.L_24:
        /*0080*/ 	.word	0x00000008
.L_25:


//--------------------- .nv.callgraph             --------------------------
	.section	.nv.callgraph,"",@"SHT_CUDA_CALLGRAPH"
	.align	4
	.sectionentsize	8
	.align		4
        /*0000*/ 	.word	0x00000000
	.align		4
        /*0004*/ 	.word	0xffffffff
	.align		4
        /*0008*/ 	.word	0x00000000
	.align		4
        /*000c*/ 	.word	0xfffffffe
	.align		4
        /*0010*/ 	.word	0x00000000
	.align		4
        /*0014*/ 	.word	0xfffffffd
	.align		4
        /*0018*/ 	.word	0x00000000
	.align		4
        /*001c*/ 	.word	0xfffffffc


//--------------------- .text.triton_poi_fused_max_pool2d_with_indices_5 --------------------------
	.section	.text.triton_poi_fused_max_pool2d_with_indices_5,"ax",@progbits
	.align	128
        .global         triton_poi_fused_max_pool2d_with_indices_5
        .type           triton_poi_fused_max_pool2d_with_indices_5,@function
        .size           triton_poi_fused_max_pool2d_with_indices_5,(.L_x_1 - triton_poi_fused_max_pool2d_with_indices_5)
        .other          triton_poi_fused_max_pool2d_with_indices_5,@"STO_CUDA_ENTRY STV_DEFAULT"
triton_poi_fused_max_pool2d_with_indices_5:
.text.triton_poi_fused_max_pool2d_with_indices_5:
[----:B------:R-:W0:Y:S01]  /*0000*/  LDC R1, c[0x0][0x28] ;  /* 0x00000a00ff017b82 */ /* 0x000e220000000800 */
[----:B------:R-:W1:Y:S07]  /*0010*/  S2R R2, SR_TID.X ;  /* 0x0000000000027919 */ /* 0x000e6e0000002100 */
[----:B------:R-:W2:Y:S01]  /*0020*/  LDC.64 R6, c[0x0][0x210] ;  /* 0x00008400ff067b82 */ /* 0x000ea20000000a00 */
[----:B------:R-:W-:Y:S01]  /*0030*/  ULDC.64 UR4, c[0x0][0x208] ;  /* 0x0000820000047ab9 */ /* 0x000fe20000000a00 */
[----:B------:R-:W3:Y:S01]  /*0040*/  S2R R3, SR_CTAID.X ;  /* 0x0000000000037919 */ /* 0x000ee20000002500 */
[----:B------:R-:W-:Y:S01]  /*0050*/  IMAD.MOV.U32 R15, RZ, RZ, RZ ;  /* 0x000000ffff0f7224 */ /* 0x000fe200078e00ff */
[----:B------:R-:W-:Y:S01]  /*0060*/  ULDC.64 UR6, c[0x0][0x220] ;  /* 0x0000880000067ab9 */ /* 0x000fe20000000a00 */
[----:B-1----:R-:W-:-:S05]  /*0070*/  LOP3.LUT R2, R2, 0xff, RZ, 0xc0, !PT ;  /* 0x000000ff02027812 */ /* 0x002fca00078ec0ff */
[----:B---3--:R-:W-:-:S04]  /*0080*/  IMAD R3, R3, 0x200, R2 ;  /* 0x0000020003037824 */ /* 0x008fc800078e0202 */
[C---:B------:R-:W-:Y:S01]  /*0090*/  IMAD.HI R0, R3.reuse, 0x4325c53f, RZ ;  /* 0x4325c53f03007827 */ /* 0x040fe200078e02ff */
[----:B------:R-:W-:-:S03]  /*00a0*/  ISETP.GE.AND P1, PT, R3, 0x1d1200, PT ;  /* 0x001d12000300780c */ /* 0x000fc60003f26270 */
[----:B------:R-:W-:Y:S01]  /*00b0*/  VIADD R5, R3, 0x100 ;  /* 0x0000010003057836 */ /* 0x000fe20000000000 */
[----:B------:R-:W-:-:S03]  /*00c0*/  SHF.R.U32.HI R9, RZ, 0x1f, R0 ;  /* 0x0000001fff097819 */ /* 0x000fc60000011600 */
[----:B------:R-:W-:Y:S01]  /*00d0*/  IMAD.HI R2, R5, 0x4325c53f, RZ ;  /* 0x4325c53f05027827 */ /* 0x000fe200078e02ff */
[----:B------:R-:W-:-:S04]  /*00e0*/  LEA.HI.SX32 R9, R0, R9, 0x1c ;  /* 0x0000000900097211 */ /* 0x000fc800078fe2ff */
[----:B------:R-:W-:Y:S01]  /*00f0*/  SHF.R.U32.HI R11, RZ, 0x1f, R2 ;  /* 0x0000001fff0b7819 */ /* 0x000fe20000011602 */
[----:B------:R-:W-:-:S03]  /*0100*/  IMAD R0, R9, -0x3d, R3 ;  /* 0xffffffc309007824 */ /* 0x000fc600078e0203 */
[----:B------:R-:W-:Y:S01]  /*0110*/  LEA.HI.SX32 R4, R2, R11, 0x1c ;  /* 0x0000000b02047211 */ /* 0x000fe200078fe2ff */
[----:B------:R-:W-:Y:S01]  /*0120*/  IMAD R0, R9, 0x7a, R0 ;  /* 0x0000007a09007824 */ /* 0x000fe200078e0200 */
[----:B------:R-:W-:Y:S01]  /*0130*/  CS2R R10, SRZ ;  /* 0x00000000000a7805 */ /* 0x000fe2000001ff00 */
[----:B------:R-:W-:Y:S02]  /*0140*/  IMAD.MOV.U32 R2, RZ, RZ, RZ ;  /* 0x000000ffff027224 */ /* 0x000fe400078e00ff */
[----:B------:R-:W-:Y:S02]  /*0150*/  IMAD.SHL.U32 R21, R0, 0x2, RZ ;  /* 0x0000000200157824 */ /* 0x000fe400078e00ff */
[----:B------:R-:W-:Y:S02]  /*0160*/  IMAD R13, R4, -0x3d, R5 ;  /* 0xffffffc3040d7824 */ /* 0x000fe400078e0205 */
[----:B--2---:R-:W-:Y:S01]  /*0170*/  IMAD.WIDE R8, R21, 0x4, R6 ;  /* 0x0000000415087825 */ /* 0x004fe200078e0206 */
[----:B------:R-:W-:-:S03]  /*0180*/  ISETP.GE.AND P0, PT, R5, 0x1d1200, PT ;  /* 0x001d12000500780c */ /* 0x000fc60003f06270 */
[----:B------:R-:W-:Y:S01]  /*0190*/  IMAD R23, R4, 0x7a, R13 ;  /* 0x0000007a04177824 */ /* 0x000fe200078e020d */
[----:B------:R-:W2:Y:S01]  /*01a0*/  @!P1 LDG.E.EL R2, desc[UR4][R8.64] ;  /* 0x0000000408029981 */ /* 0x000ea2000c2e1900 */
[----:B------:R-:W-:-:S03]  /*01b0*/  VIADD R13, R21, 0x7a ;  /* 0x0000007a150d7836 */ /* 0x000fc60000000000 */
[----:B------:R1:W2:Y:S01]  /*01c0*/  @!P1 LDG.E.EL R11, desc[UR4][R8.64+0x4] ;  /* 0x00000404080b9981 */ /* 0x0002a2000c2e1900 */
[----:B------:R-:W-:Y:S02]  /*01d0*/  IMAD.MOV.U32 R0, RZ, RZ, RZ ;  /* 0x000000ffff007224 */ /* 0x000fe400078e00ff */
[----:B------:R-:W-:-:S04]  /*01e0*/  IMAD.WIDE R12, R13, 0x4, R6 ;  /* 0x000000040d0c7825 */ /* 0x000fc800078e0206 */
[----:B------:R-:W-:Y:S01]  /*01f0*/  IMAD.SHL.U32 R23, R23, 0x2, RZ ;  /* 0x0000000217177824 */ /* 0x000fe200078e00ff */
[----:B------:R3:W4:Y:S03]  /*0200*/  @!P1 LDG.E.EL R0, desc[UR4][R12.64] ;  /* 0x000000040c009981 */ /* 0x000726000c2e1900 */
[----:B------:R-:W-:Y:S01]  /*0210*/  IMAD.WIDE R16, R23, 0x4, R6 ;  /* 0x0000000417107825 */ /* 0x000fe200078e0206 */
[----:B-1----:R-:W-:-:S03]  /*0220*/  CS2R R8, SRZ ;  /* 0x0000000000087805 */ /* 0x002fc6000001ff00 */
[----:B------:R-:W-:Y:S01]  /*0230*/  VIADD R19, R23, 0x7a ;  /* 0x0000007a17137836 */ /* 0x000fe20000000000 */
[----:B------:R-:W5:Y:S04]  /*0240*/  @!P0 LDG.E.EL R10, desc[UR4][R16.64] ;  /* 0x00000004100a8981 */ /* 0x000f68000c2e1900 */
[----:B------:R-:W5:Y:S01]  /*0250*/  @!P0 LDG.E.EL R15, desc[UR4][R16.64+0x4] ;  /* 0x00000404100f8981 */ /* 0x000f62000c2e1900 */
[----:B------:R-:W-:-:S04]  /*0260*/  IMAD.WIDE R18, R19, 0x4, R6 ;  /* 0x0000000413127825 */ /* 0x000fc800078e0206 */
[----:B------:R-:W-:Y:S01]  /*0270*/  VIADD R21, R21, 0x7b ;  /* 0x0000007b15157836 */ /* 0x000fe20000000000 */
[----:B------:R-:W5:Y:S01]  /*0280*/  @!P0 LDG.E.EL R8, desc[UR4][R18.64] ;  /* 0x0000000412088981 */ /* 0x000f62000c2e1900 */
[----:B------:R-:W-:Y:S02]  /*0290*/  VIADD R23, R23, 0x7b ;  /* 0x0000007b17177836 */ /* 0x000fe40000000000 */
[----:B------:R-:W-:-:S04]  /*02a0*/  IMAD.WIDE R20, R21, 0x4, R6 ;  /* 0x0000000415147825 */ /* 0x000fc800078e0206 */
[----:B---3--:R-:W-:Y:S01]  /*02b0*/  IMAD.MOV.U32 R13, RZ, RZ, RZ ;  /* 0x000000ffff0d7224 */ /* 0x008fe200078e00ff */
[----:B------:R-:W3:Y:S01]  /*02c0*/  @!P1 LDG.E.EL R9, desc[UR4][R20.64] ;  /* 0x0000000414099981 */ /* 0x000ee2000c2e1900 */
[----:B------:R-:W-:-:S05]  /*02d0*/  IMAD.WIDE R6, R23, 0x4, R6 ;  /* 0x0000000417067825 */ /* 0x000fca00078e0206 */
[----:B------:R1:W3:Y:S01]  /*02e0*/  @!P0 LDG.E.EL R13, desc[UR4][R6.64] ;  /* 0x00000004060d8981 */ /* 0x0002e2000c2e1900 */
[----:B------:R-:W-:-:S04]  /*02f0*/  IMAD.MOV.U32 R4, RZ, RZ, RZ ;  /* 0x000000ffff047224 */ /* 0x000fc800078e00ff */
[----:B------:R-:W-:Y:S01]  /*0300*/  IMAD.HI R4, R5, -0x7319a973, R4 ;  /* 0x8ce6568d05047827 */ /* 0x000fe200078e0204 */
[----:B01----:R-:W0:Y:S04]  /*0310*/  LDC.64 R6, c[0x0][0x218] ;  /* 0x00008600ff067b82 */ /* 0x003e280000000a00 */
[----:B------:R-:W-:-:S04]  /*0320*/  SHF.R.U32.HI R17, RZ, 0x1f, R4 ;  /* 0x0000001fff117819 */ /* 0x000fc80000011604 */
[----:B------:R-:W-:-:S05]  /*0330*/  LEA.HI.SX32 R17, R4, R17, 0x15 ;  /* 0x0000001104117211 */ /* 0x000fca00078faaff */
[----:B------:R-:W-:Y:S01]  /*0340*/  IMAD R4, R17, -0xe89, R5 ;  /* 0xfffff17711047824 */ /* 0x000fe200078e0205 */
[C---:B--2---:R-:W-:Y:S02]  /*0350*/  FSETP.GT.AND P4, PT, R11.reuse, R2, PT ;  /* 0x000000020b00720b */ /* 0x044fe40003f84000 */
[----:B------:R-:W-:Y:S02]  /*0360*/  FSETP.NAN.AND P2, PT, R11, R11, PT ;  /* 0x0000000b0b00720b */ /* 0x000fe40003f48000 */
[----:B----4-:R-:W-:-:S09]  /*0370*/  FSETP.NAN.AND P5, PT, R0, R0, PT ;  /* 0x000000000000720b */ /* 0x010fd20003fa8000 */
[----:B------:R-:W-:Y:S01]  /*0380*/  @!P4 FSEL R11, R11, R2, P2 ;  /* 0x000000020b0bc208 */ /* 0x000fe20001000000 */
[----:B------:R-:W-:Y:S01]  /*0390*/  IMAD.MOV.U32 R2, RZ, RZ, RZ ;  /* 0x000000ffff027224 */ /* 0x000fe200078e00ff */
[----:B-----5:R-:W-:-:S03]  /*03a0*/  FSETP.GT.AND P2, PT, R15, R10, PT ;  /* 0x0000000a0f00720b */ /* 0x020fc60003f44000 */
[----:B------:R-:W-:Y:S01]  /*03b0*/  IMAD.HI R2, R3, -0x7319a973, R2 ;  /* 0x8ce6568d03027827 */ /* 0x000fe200078e0202 */
[----:B------:R-:W-:-:S04]  /*03c0*/  FSETP.GEU.AND P3, PT, R11, R0, PT ;  /* 0x000000000b00720b */ /* 0x000fc80003f6e000 */
[----:B------:R-:W-:Y:S02]  /*03d0*/  @!P5 FSEL R0, R0, R11, !P3 ;  /* 0x0000000b0000d208 */ /* 0x000fe40005800000 */
[----:B------:R-:W-:Y:S02]  /*03e0*/  FSETP.NAN.AND P6, PT, R8, R8, PT ;  /* 0x000000080800720b */ /* 0x000fe40003fc8000 */
[C---:B------:R-:W-:Y:S02]  /*03f0*/  FSETP.NAN.AND P5, PT, R15.reuse, R15, PT ;  /* 0x0000000f0f00720b */ /* 0x040fe40003fa8000 */
[----:B------:R-:W-:Y:S02]  /*0400*/  SHF.R.U32.HI R11, RZ, 0x1f, R2 ;  /* 0x0000001fff0b7819 */ /* 0x000fe40000011602 */
[----:B------:R-:W-:Y:S02]  /*0410*/  @!P2 FSEL R15, R15, R10, P5 ;  /* 0x0000000a0f0fa208 */ /* 0x000fe40002800000 */
[----:B------:R-:W-:-:S02]  /*0420*/  LEA.HI.SX32 R11, R2, R11, 0x15 ;  /* 0x0000000b020b7211 */ /* 0x000fc400078faaff */
[----:B------:R-:W-:Y:S02]  /*0430*/  SEL R10, RZ, 0x1, !P4 ;  /* 0x00000001ff0a7807 */ /* 0x000fe40006000000 */
[----:B---3--:R-:W-:Y:S02]  /*0440*/  FSETP.NAN.AND P4, PT, R9, R9, PT ;  /* 0x000000090900720b */ /* 0x008fe40003f88000 */
[----:B------:R-:W-:Y:S01]  /*0450*/  FSETP.GEU.AND P5, PT, R15, R8, PT ;  /* 0x000000080f00720b */ /* 0x000fe20003fae000 */
[----:B------:R-:W-:-:S03]  /*0460*/  IMAD R2, R11, -0xe89, R3 ;  /* 0xfffff1770b027824 */ /* 0x000fc600078e0203 */
[----:B------:R-:W-:Y:S01]  /*0470*/  @!P6 FSEL R8, R8, R15, !P5 ;  /* 0x0000000f0808e208 */ /* 0x000fe20006800000 */
[----:B------:R-:W-:Y:S01]  /*0480*/  IMAD R2, R11, 0xea0, R2 ;  /* 0x00000ea00b027824 */ /* 0x000fe200078e0202 */
[----:B------:R-:W-:Y:S02]  /*0490*/  FSETP.NAN.AND P6, PT, R13, R13, PT ;  /* 0x0000000d0d00720b */ /* 0x000fe40003fc8000 */
[----:B------:R-:W-:Y:S02]  /*04a0*/  SEL R12, RZ, 0x1, !P2 ;  /* 0x00000001ff0c7807 */ /* 0x000fe40005000000 */
[----:B------:R-:W-:Y:S01]  /*04b0*/  FSETP.GEU.AND P2, PT, R0, R9, PT ;  /* 0x000000090000720b */ /* 0x000fe20003f4e000 */
[----:B------:R-:W-:Y:S02]  /*04c0*/  IMAD R11, R11, 0x60, R2 ;  /* 0x000000600b0b7824 */ /* 0x000fe400078e0202 */
[----:B------:R-:W-:Y:S01]  /*04d0*/  IMAD R3, R17, 0xea0, R4 ;  /* 0x00000ea011037824 */ /* 0x000fe200078e0204 */
[----:B------:R-:W-:Y:S01]  /*04e0*/  @!P4 SEL R9, R9, R0, !P2 ;  /* 0x000000000909c207 */ /* 0x000fe20005000000 */
[----:B0-----:R-:W-:Y:S01]  /*04f0*/  IMAD.WIDE R4, R2, 0x4, R6 ;  /* 0x0000000402047825 */ /* 0x001fe200078e0206 */
[----:B------:R-:W-:-:S02]  /*0500*/  SEL R0, R10, 0x2, P3 ;  /* 0x000000020a007807 */ /* 0x000fc40001800000 */
[----:B------:R-:W-:Y:S01]  /*0510*/  FSETP.GEU.AND P3, PT, R8, R13, PT ;  /* 0x0000000d0800720b */ /* 0x000fe20003f6e000 */
[----:B------:R-:W-:Y:S01]  /*0520*/  IMAD R17, R17, 0x60, R3 ;  /* 0x0000006011117824 */ /* 0x000fe200078e0203 */
[----:B------:R-:W-:Y:S01]  /*0530*/  IADD3 R2, P4, R11, UR6, RZ ;  /* 0x000000060b027c10 */ /* 0x000fe2000ff9e0ff */
[----:B------:R-:W-:Y:S01]  /*0540*/  IMAD.WIDE R6, R3, 0x4, R6 ;  /* 0x0000000403067825 */ /* 0x000fe200078e0206 */
[----:B------:R-:W-:Y:S02]  /*0550*/  @!P6 SEL R13, R13, R8, !P3 ;  /* 0x000000080d0de207 */ /* 0x000fe40005800000 */
[----:B------:R-:W-:Y:S02]  /*0560*/  LEA.HI.X.SX32 R3, R11, UR7, 0x1, P4 ;  /* 0x000000070b037c11 */ /* 0x000fe4000a0f0eff */
[----:B------:R-:W-:Y:S02]  /*0570*/  SEL R15, R0, 0x3, P2 ;  /* 0x00000003000f7807 */ /* 0x000fe40001000000 */
[----:B------:R-:W-:Y:S01]  /*0580*/  IADD3 R10, P4, R17, UR6, RZ ;  /* 0x00000006110a7c10 */ /* 0x000fe2000ff9e0ff */
[----:B------:R0:W-:Y:S01]  /*0590*/  @!P1 STG.E desc[UR4][R4.64], R9 ;  /* 0x0000000904009986 */ /* 0x0001e2000c101904 */
[----:B------:R-:W-:-:S02]  /*05a0*/  SEL R12, R12, 0x2, P5 ;  /* 0x000000020c0c7807 */ /* 0x000fc40002800000 */
[----:B------:R-:W-:Y:S01]  /*05b0*/  LEA.HI.X.SX32 R11, R17, UR7, 0x1, P4 ;  /* 0x00000007110b7c11 */ /* 0x000fe2000a0f0eff */
[----:B------:R0:W-:Y:S01]  /*05c0*/  @!P0 STG.E desc[UR4][R6.64], R13 ;  /* 0x0000000d06008986 */ /* 0x0001e2000c101904 */
[----:B------:R-:W-:-:S03]  /*05d0*/  SEL R17, R12, 0x3, P3 ;  /* 0x000000030c117807 */ /* 0x000fc60001800000 */
[----:B------:R0:W-:Y:S02]  /*05e0*/  @!P1 STG.E.U8 desc[UR4][R2.64], R15 ;  /* 0x0000000f02009986 */ /* 0x0001e4000c101104 */
[----:B0-----:R-:W-:Y:S05]  /*05f0*/  @P0 EXIT ;  /* 0x000000000000094d */ /* 0x001fea0003800000 */
[----:B------:R-:W-:Y:S01]  /*0600*/  STG.E.U8 desc[UR4][R10.64], R17 ;  /* 0x000000110a007986 */ /* 0x000fe2000c101104 */
[----:B------:R-:W-:Y:S05]  /*0610*/  EXIT ;  /* 0x000000000000794d */ /* 0x000fea0003800000 */
.L_x_0:
[----:B------:R-:W-:-:S00]  /*0620*/  BRA `(.L_x_0) ;  /* 0xfffffffc00fc7947 */ /* 0x000fc0000383ffff */
[----:B------:R-:W-:-:S00]  /*0630*/  NOP ;  /* 0x0000000000007918 */ /* 0x000fc00000000000 */
        /* <DEDUP_REMOVED lines=12> */
.L_x_1:


//--------------------- .nv.constant0.triton_poi_fused_max_pool2d_with_indices_5 --------------------------
	.section	.nv.constant0.triton_poi_fused_max_pool2d_with_indices_5,"a",@progbits
	.sectionflags	@""
	.align	4
.nv.constant0.triton_poi_fused_max_pool2d_with_indices_5:
	.zero		556
